	.headerflags	@"EF_CUDA_TEXMODE_UNIFIED EF_CUDA_64BIT_ADDRESS EF_CUDA_ACCELERATORS EF_CUDA_SM90 EF_CUDA_VIRTUAL_SM(EF_CUDA_SM90)"
	.elftype	@"ET_EXEC"


//--------------------- .nv.info                  --------------------------
	.section	.nv.info,"",@"SHT_CUDA_INFO"
	.align	4


	//----- nvinfo : EIATTR_REGCOUNT
	.align		4
        /*0000*/ 	.byte	0x04, 0x2f
        /*0002*/ 	.short	(.L_1 - .L_0)
	.align		4
.L_0:
        /*0004*/ 	.word	index@(triton_per_fused_hardswish_mean_18)
        /*0008*/ 	.word	0x00000016


	//----- nvinfo : EIATTR_MIN_STACK_SIZE
	.align		4
.L_1:
        /*000c*/ 	.byte	0x04, 0x12
        /*000e*/ 	.short	(.L_3 - .L_2)
	.align		4
.L_2:
        /*0010*/ 	.word	index@(triton_per_fused_hardswish_mean_18)
        /*0014*/ 	.word	0x00000000


	//----- nvinfo : EIATTR_FRAME_SIZE
	.align		4
.L_3:
        /*0018*/ 	.byte	0x04, 0x11
        /*001a*/ 	.short	(.L_5 - .L_4)
	.align		4
.L_4:
        /*001c*/ 	.word	index@(triton_per_fused_hardswish_mean_18)
        /*0020*/ 	.word	0x00000000


	//----- nvinfo : EIATTR_MIN_STACK_SIZE
	.align		4
.L_5:
        /*0024*/ 	.byte	0x04, 0x12
        /*0026*/ 	.short	(.L_7 - .L_6)
	.align		4
.L_6:
        /*0028*/ 	.word	index@(triton_per_fused_hardswish_mean_18)
        /*002c*/ 	.word	0x00000000
.L_7:


//--------------------- .nv.info.triton_per_fused_hardswish_mean_18 --------------------------
	.section	.nv.info.triton_per_fused_hardswish_mean_18,"",@"SHT_CUDA_INFO"
	.sectionflags	@""
	.align	4


	//----- nvinfo : EIATTR_CUDA_API_VERSION
	.align		4
        /*0000*/ 	.byte	0x04, 0x37
        /*0002*/ 	.short	(.L_9 - .L_8)
.L_8:
        /*0004*/ 	.word	0x0000007c


	//----- nvinfo : EIATTR_KPARAM_INFO
	.align		4
.L_9:
        /*0008*/ 	.byte	0x04, 0x17
        /*000a*/ 	.short	(.L_11 - .L_10)
.L_10:
        /*000c*/ 	.word	0x00000000
        /*0010*/ 	.short	0x0003
        /*0012*/ 	.short	0x0014
        /*0014*/ 	.byte	0x00, 0xf0, 0x11, 0x00


	//----- nvinfo : EIATTR_KPARAM_INFO
	.align		4
.L_11:
        /*0018*/ 	.byte	0x04, 0x17
        /*001a*/ 	.short	(.L_13 - .L_12)
.L_12:
        /*001c*/ 	.word	0x00000000
        /*0020*/ 	.short	0x0002
        /*0022*/ 	.short	0x0010
        /*0024*/ 	.byte	0x00, 0xf0, 0x11, 0x00


	//----- nvinfo : EIATTR_KPARAM_INFO
	.align		4
.L_13:
        /*0028*/ 	.byte	0x04, 0x17
        /*002a*/ 	.short	(.L_15 - .L_14)
.L_14:
        /*002c*/ 	.word	0x00000000
        /*0030*/ 	.short	0x0001
        /*0032*/ 	.short	0x0008
        /*0034*/ 	.byte	0x00, 0xf4, 0x21, 0x00


	//----- nvinfo : EIATTR_KPARAM_INFO
	.align		4
.L_15:
        /*0038*/ 	.byte	0x04, 0x17
        /*003a*/ 	.short	(.L_17 - .L_16)
.L_16:
        /*003c*/ 	.word	0x00000000
        /*0040*/ 	.short	0x0000
        /*0042*/ 	.short	0x0000
        /*0044*/ 	.byte	0x00, 0xf4, 0x21, 0x00


	//----- nvinfo : EIATTR_SPARSE_MMA_MASK
	.align		4
.L_17:
        /*0048*/ 	.byte	0x03, 0x50
        /*004a*/ 	.short	0x0000


	//----- nvinfo : EIATTR_MAXREG_COUNT
	.align		4
        /*004c*/ 	.byte	0x03, 0x1b
        /*004e*/ 	.short	0x00ff


	//----- nvinfo : EIATTR_COOP_GROUP_MASK_REGIDS
	.align		4
        /*0050*/ 	.byte	0x04, 0x29
        /*0052*/ 	.short	(.L_19 - .L_18)


	//   ....[0]....
.L_18:
        /*0054*/ 	.word	0xffffffff


	//   ....[1]....
        /*0058*/ 	.word	0xffffffff


	//   ....[2]....
        /*005c*/ 	.word	0xffffffff


	//   ....[3]....
        /*0060*/ 	.word	0xffffffff


	//   ....[4]....
        /*0064*/ 	.word	0xffffffff


	//   ....[5]....
        /*0068*/ 	.word	0xffffffff


	//   ....[6]....
        /*006c*/ 	.word	0xffffffff


	//   ....[7]....
        /*0070*/ 	.word	0xffffffff


	//   ....[8]....
        /*0074*/ 	.word	0xffffffff


	//   ....[9]....
        /*0078*/ 	.word	0xffffffff


	//----- nvinfo : EIATTR_COOP_GROUP_INSTR_OFFSETS
	.align		4
.L_19:
        /*007c*/ 	.byte	0x04, 0x28
        /*007e*/ 	.short	(.L_21 - .L_20)


	//   ....[0]....
.L_20:
        /*0080*/ 	.word	0x000003e0


	//   ....[1]....
        /*0084*/ 	.word	0x00000420


	//   ....[2]....
        /*0088*/ 	.word	0x00000440


	//   ....[3]....
        /*008c*/ 	.word	0x00000450


	//   ....[4]....
        /*0090*/ 	.word	0x00000470


	//   ....[5]....
        /*0094*/ 	.word	0x000004b0


	//   ....[6]....
        /*0098*/ 	.word	0x000004e0


	//   ....[7]....
        /*009c*/ 	.word	0x00000510


	//   ....[8]....
        /*00a0*/ 	.word	0x00000620


	//   ....[9]....
        /*00a4*/ 	.word	0x00000660


	//----- nvinfo : EIATTR_EXIT_INSTR_OFFSETS
	.align		4
.L_21:
        /*00a8*/ 	.byte	0x04, 0x1c
        /*00aa*/ 	.short	(.L_23 - .L_22)


	//   ....[0]....
.L_22:
        /*00ac*/ 	.word	0x00000780


	//   ....[1]....
        /*00b0*/ 	.word	0x000007b0


	//----- nvinfo : EIATTR_REQNTID
	.align		4
.L_23:
        /*00b4*/ 	.byte	0x04, 0x10
        /*00b6*/ 	.short	(.L_25 - .L_24)
.L_24:
        /*00b8*/ 	.word	0x00000080
        /*00bc*/ 	.word	0x00000001
        /*00c0*/ 	.word	0x00000001


	//----- nvinfo : EIATTR_CBANK_PARAM_SIZE
	.align		4
.L_25:
        /*00c4*/ 	.byte	0x03, 0x19
        /*00c6*/ 	.short	0x0018


	//----- nvinfo : EIATTR_PARAM_CBANK
	.align		4
        /*00c8*/ 	.byte	0x04, 0x0a
        /*00ca*/ 	.short	(.L_27 - .L_26)
	.align		4
.L_26:
        /*00cc*/ 	.word	index@(.nv.constant0.triton_per_fused_hardswish_mean_18)
        /*00d0*/ 	.short	0x0210
        /*00d2*/ 	.short	0x0018


	//----- nvinfo : EIATTR_SW_WAR
	.align		4
.L_27:
        /*00d4*/ 	.byte	0x04, 0x36
        /*00d6*/ 	.short	(.L_29 - .L_28)
.L_28:
        /*00d8*/ 	.word	0x00000008
.L_29:


//--------------------- .nv.callgraph             --------------------------
	.section	.nv.callgraph,"",@"SHT_CUDA_CALLGRAPH"
	.align	4
	.sectionentsize	8
	.align		4
        /*0000*/ 	.word	0x00000000
	.align		4
        /*0004*/ 	.word	0xffffffff
	.align		4
        /*0008*/ 	.word	0x00000000
	.align		4
        /*000c*/ 	.word	0xfffffffe
	.align		4
        /*0010*/ 	.word	0x00000000
	.align		4
        /*0014*/ 	.word	0xfffffffd
	.align		4
        /*0018*/ 	.word	0x00000000
	.align		4
        /*001c*/ 	.word	0xfffffffc


//--------------------- .text.triton_per_fused_hardswish_mean_18 --------------------------
	.section	.text.triton_per_fused_hardswish_mean_18,"ax",@progbits
	.sectionflags	@"SHF_BARRIERS=1"
	.align	128
        .global         triton_per_fused_hardswish_mean_18
        .type           triton_per_fused_hardswish_mean_18,@function
        .size           triton_per_fused_hardswish_mean_18,(.L_x_1 - triton_per_fused_hardswish_mean_18)
        .other          triton_per_fused_hardswish_mean_18,@"STO_CUDA_ENTRY STV_DEFAULT"
triton_per_fused_hardswish_mean_18:
.text.triton_per_fused_hardswish_mean_18:
[----:B------:R-:W0:Y:S02]  /*0000*/  LDC R1, c[0x0][0x28] ;  /* 0x00000a00ff017b82 */ /* 0x000e240000000800 */
[----:B------:R-:W1:Y:S01]  /*0010*/  S2R R0, SR_CTAID.X ;  /* 0x0000000000007919 */ /* 0x000e620000002500 */
[----:B------:R-:W2:Y:S01]  /*0020*/  LDC.64 R6, c[0x0][0x218] ;  /* 0x00008600ff067b82 */ /* 0x000ea20000000a00 */
[----:B------:R-:W-:Y:S01]  /*0030*/  ULDC.64 UR6, c[0x0][0x208] ;  /* 0x0000820000067ab9 */ /* 0x000fe20000000a00 */
[----:B------:R-:W3:Y:S01]  /*0040*/  S2R R3, SR_TID.X ;  /* 0x0000000000037919 */ /* 0x000ee20000002100 */
[----:B-1----:R-:W-:Y:S02]  /*0050*/  IMAD.SHL.U32 R0, R0, 0x20, RZ ;  /* 0x0000002000007824 */ /* 0x002fe400078e00ff */
[----:B---3--:R-:W-:Y:S01]  /*0060*/  IMAD.SHL.U32 R9, R3, 0x4, RZ ;  /* 0x0000000403097824 */ /* 0x008fe200078e00ff */
[----:B------:R-:W-:-:S04]  /*0070*/  SHF.R.U32.HI R10, RZ, 0x3, R3 ;  /* 0x00000003ff0a7819 */ /* 0x000fc80000011603 */
[----:B------:R-:W-:-:S04]  /*0080*/  LOP3.LUT R4, R0, 0x1c, R9, 0xf8, !PT ;  /* 0x0000001c00047812 */ /* 0x000fc800078ef809 */
[C---:B------:R-:W-:Y:S01]  /*0090*/  ISETP.GE.AND P0, PT, R4.reuse, 0x180, PT ;  /* 0x000001800400780c */ /* 0x040fe20003f06270 */
[----:B------:R-:W-:-:S05]  /*00a0*/  IMAD.HI R5, R4, 0x2aaaaaab, RZ ;  /* 0x2aaaaaab04057827 */ /* 0x000fca00078e02ff */
[----:B------:R-:W-:-:S04]  /*00b0*/  SHF.R.U32.HI R8, RZ, 0x1f, R5 ;  /* 0x0000001fff087819 */ /* 0x000fc80000011605 */
[----:B------:R-:W-:Y:S02]  /*00c0*/  LEA.HI.SX32 R11, R5, R8, 0x1c ;  /* 0x00000008050b7211 */ /* 0x000fe400078fe2ff */
[----:B------:R-:W-:-:S03]  /*00d0*/  SGXT.U32 R5, R10, 0x4 ;  /* 0x000000040a05781a */ /* 0x000fc60000000000 */
[----:B------:R-:W-:-:S04]  /*00e0*/  IMAD R8, R11, -0x60, R4 ;  /* 0xffffffa00b087824 */ /* 0x000fc800078e0204 */
[----:B------:R-:W-:Y:S01]  /*00f0*/  IMAD R8, R5, 0x60, R8 ;  /* 0x0000006005087824 */ /* 0x000fe200078e0208 */
[----:B------:R-:W-:-:S03]  /*0100*/  CS2R R4, SRZ ;  /* 0x0000000000047805 */ /* 0x000fc6000001ff00 */
[----:B------:R-:W-:-:S04]  /*0110*/  IMAD R11, R11, 0x600, R8 ;  /* 0x000006000b0b7824 */ /* 0x000fc800078e0208 */
[----:B--2---:R-:W-:Y:S01]  /*0120*/  IMAD.WIDE R10, R11, 0x4, R6 ;  /* 0x000000040b0a7825 */ /* 0x004fe200078e0206 */
[----:B------:R-:W-:-:S06]  /*0130*/  CS2R R6, SRZ ;  /* 0x0000000000067805 */ /* 0x000fcc000001ff00 */
[----:B------:R-:W2:Y:S01]  /*0140*/  @!P0 LDG.E.128 R4, desc[UR6][R10.64] ;  /* 0x000000060a048981 */ /* 0x000ea2000c1e1d00 */
[----:B------:R-:W1:Y:S01]  /*0150*/  S2UR UR5, SR_CgaCtaId ;  /* 0x00000000000579c3 */ /* 0x000e620000008800 */
[----:B------:R-:W-:Y:S02]  /*0160*/  UMOV UR4, 0x400 ;  /* 0x0000040000047882 */ /* 0x000fe40000000000 */
[----:B-1----:R-:W-:Y:S01]  /*0170*/  UPRMT UR4, UR5, 0x654, UR4 ;  /* 0x0000065405047896 */ /* 0x002fe20008000004 */
[----:B--2---:R-:W-:Y:S02]  /*0180*/  SEL R4, R4, RZ, !P0 ;  /* 0x000000ff04047207 */ /* 0x004fe40004000000 */
[----:B------:R-:W-:Y:S02]  /*0190*/  SEL R5, R5, RZ, !P0 ;  /* 0x000000ff05057207 */ /* 0x000fe40004000000 */
[----:B------:R-:W-:Y:S01]  /*01a0*/  SEL R6, R6, RZ, !P0 ;  /* 0x000000ff06067207 */ /* 0x000fe20004000000 */
[----:B------:R-:W-:Y:S01]  /*01b0*/  FADD R8, R4, 3 ;  /* 0x4040000004087421 */ /* 0x000fe20000000000 */
[----:B------:R-:W-:Y:S01]  /*01c0*/  SEL R7, R7, RZ, !P0 ;  /* 0x000000ff07077207 */ /* 0x000fe20004000000 */
[----:B------:R-:W-:-:S02]  /*01d0*/  FADD R12, R5, 3 ;  /* 0x40400000050c7421 */ /* 0x000fc40000000000 */
[----:B------:R-:W-:Y:S01]  /*01e0*/  FADD R13, R6, 3 ;  /* 0x40400000060d7421 */ /* 0x000fe20000000000 */
[----:B------:R-:W-:Y:S01]  /*01f0*/  FSETP.GTU.AND P1, PT, R8, RZ, PT ;  /* 0x000000ff0800720b */ /* 0x000fe20003f2c000 */
[----:B------:R-:W-:Y:S01]  /*0200*/  FADD R14, R7, 3 ;  /* 0x40400000070e7421 */ /* 0x000fe20000000000 */
[----:B------:R-:W-:Y:S02]  /*0210*/  FSETP.GTU.AND P3, PT, R12, RZ, PT ;  /* 0x000000ff0c00720b */ /* 0x000fe40003f6c000 */
[----:B------:R-:W-:Y:S02]  /*0220*/  FSEL R11, R8, RZ, P1 ;  /* 0x000000ff080b7208 */ /* 0x000fe40000800000 */
[----:B------:R-:W-:Y:S02]  /*0230*/  FSETP.GTU.AND P2, PT, R13, RZ, PT ;  /* 0x000000ff0d00720b */ /* 0x000fe40003f4c000 */
[----:B------:R-:W-:Y:S02]  /*0240*/  FSETP.GTU.AND P1, PT, R14, RZ, PT ;  /* 0x000000ff0e00720b */ /* 0x000fe40003f2c000 */
[----:B------:R-:W-:-:S02]  /*0250*/  FSETP.GEU.AND P5, PT, R11, 6, PT ;  /* 0x40c000000b00780b */ /* 0x000fc40003fae000 */
[----:B------:R-:W-:Y:S02]  /*0260*/  FSEL R12, R12, RZ, P3 ;  /* 0x000000ff0c0c7208 */ /* 0x000fe40001800000 */
[----:B------:R-:W-:Y:S02]  /*0270*/  FSEL R13, R13, RZ, P2 ;  /* 0x000000ff0d0d7208 */ /* 0x000fe40001000000 */
[----:B------:R-:W-:Y:S02]  /*0280*/  FSEL R14, R14, RZ, P1 ;  /* 0x000000ff0e0e7208 */ /* 0x000fe40000800000 */
[----:B------:R-:W-:Y:S02]  /*0290*/  FSETP.GEU.AND P1, PT, R12, 6, PT ;  /* 0x40c000000c00780b */ /* 0x000fe40003f2e000 */
[----:B------:R-:W-:Y:S02]  /*02a0*/  FSETP.GEU.AND P3, PT, R13, 6, PT ;  /* 0x40c000000d00780b */ /* 0x000fe40003f6e000 */
[----:B------:R-:W-:-:S02]  /*02b0*/  FSETP.GEU.AND P2, PT, R14, 6, PT ;  /* 0x40c000000e00780b */ /* 0x000fc40003f4e000 */
[C---:B------:R-:W-:Y:S02]  /*02c0*/  FSETP.NAN.AND P6, PT, R11.reuse, R11, PT ;  /* 0x0000000b0b00720b */ /* 0x040fe40003fc8000 */
[----:B------:R-:W-:Y:S02]  /*02d0*/  FSETP.NAN.AND P4, PT, R12, R12, PT ;  /* 0x0000000c0c00720b */ /* 0x000fe40003f88000 */
[----:B------:R-:W-:Y:S02]  /*02e0*/  @P5 FSEL R11, R11, 6, P6 ;  /* 0x40c000000b0b5808 */ /* 0x000fe40003000000 */
[----:B------:R-:W-:Y:S02]  /*02f0*/  FSETP.NAN.AND P5, PT, R13, R13, PT ;  /* 0x0000000d0d00720b */ /* 0x000fe40003fa8000 */
[----:B------:R-:W-:Y:S01]  /*0300*/  FSETP.NAN.AND P6, PT, R14, R14, PT ;  /* 0x0000000e0e00720b */ /* 0x000fe20003fc8000 */
[----:B------:R-:W-:Y:S01]  /*0310*/  FMUL R4, R4, R11 ;  /* 0x0000000b04047220 */ /* 0x000fe20000400000 */
[----:B------:R-:W-:-:S02]  /*0320*/  @P1 FSEL R12, R12, 6, P4 ;  /* 0x40c000000c0c1808 */ /* 0x000fc40002000000 */
[----:B------:R-:W-:Y:S01]  /*0330*/  @P3 FSEL R13, R13, 6, P5 ;  /* 0x40c000000d0d3808 */ /* 0x000fe20002800000 */
[----:B------:R-:W-:Y:S01]  /*0340*/  FMUL R4, R4, 0.16666667163372039795 ;  /* 0x3e2aaaab04047820 */ /* 0x000fe20000400000 */
[----:B------:R-:W-:Y:S01]  /*0350*/  @P2 FSEL R14, R14, 6, P6 ;  /* 0x40c000000e0e2808 */ /* 0x000fe20003000000 */
[----:B------:R-:W-:Y:S01]  /*0360*/  FMUL R5, R5, R12 ;  /* 0x0000000c05057220 */ /* 0x000fe20000400000 */
[----:B------:R-:W-:Y:S01]  /*0370*/  ISETP.GE.AND P1, PT, R3, 0x80, PT ;  /* 0x000000800300780c */ /* 0x000fe20003f26270 */
[----:B------:R-:W-:Y:S01]  /*0380*/  FMUL R6, R6, R13 ;  /* 0x0000000d06067220 */ /* 0x000fe20000400000 */
[----:B------:R-:W-:Y:S01]  /*0390*/  FSEL R4, R4, RZ, !P0 ;  /* 0x000000ff04047208 */ /* 0x000fe20004000000 */
[----:B------:R-:W-:Y:S01]  /*03a0*/  FMUL R7, R7, R14 ;  /* 0x0000000e07077220 */ /* 0x000fe20000400000 */
[----:B------:R-:W-:Y:S01]  /*03b0*/  FMUL R5, R5, 0.16666667163372039795 ;  /* 0x3e2aaaab05057820 */ /* 0x000fe20000400000 */
[----:B------:R-:W-:Y:S02]  /*03c0*/  FMUL R6, R6, 0.16666667163372039795 ;  /* 0x3e2aaaab06067820 */ /* 0x000fe40000400000 */
[----:B------:R-:W-:Y:S01]  /*03d0*/  FMUL R7, R7, 0.16666667163372039795 ;  /* 0x3e2aaaab07077820 */ /* 0x000fe20000400000 */
[----:B------:R-:W1:Y:S01]  /*03e0*/  SHFL.BFLY PT, R11, R4, 0x10, 0x1f ;  /* 0x0e001f00040b7f89 */ /* 0x000e6200000e0000 */
[----:B------:R-:W-:-:S02]  /*03f0*/  FSEL R5, R5, RZ, !P0 ;  /* 0x000000ff05057208 */ /* 0x000fc40004000000 */
[----:B------:R-:W-:Y:S02]  /*0400*/  FSEL R6, R6, RZ, !P0 ;  /* 0x000000ff06067208 */ /* 0x000fe40004000000 */
[----:B------:R-:W-:Y:S01]  /*0410*/  FSEL R7, R7, RZ, !P0 ;  /* 0x000000ff07077208 */ /* 0x000fe20004000000 */
[----:B------:R-:W2:Y:S01]  /*0420*/  SHFL.BFLY PT, R8, R5, 0x10, 0x1f ;  /* 0x0e001f0005087f89 */ /* 0x000ea200000e0000 */
[----:B------:R-:W-:-:S03]  /*0430*/  LOP3.LUT P0, RZ, R3, 0x18, RZ, 0xc0, !PT ;  /* 0x0000001803ff7812 */ /* 0x000fc6000780c0ff */
[----:B------:R-:W3:Y:S04]  /*0440*/  SHFL.BFLY PT, R15, R6, 0x10, 0x1f ;  /* 0x0e001f00060f7f89 */ /* 0x000ee800000e0000 */
[----:B------:R-:W4:Y:S01]  /*0450*/  SHFL.BFLY PT, R10, R7, 0x10, 0x1f ;  /* 0x0e001f00070a7f89 */ /* 0x000f2200000e0000 */
[----:B-1----:R-:W-:-:S05]  /*0460*/  FADD R11, R4, R11 ;  /* 0x0000000b040b7221 */ /* 0x002fca0000000000 */
[----:B------:R-:W1:Y:S01]  /*0470*/  SHFL.BFLY PT, R12, R11, 0x8, 0x1f ;  /* 0x0d001f000b0c7f89 */ /* 0x000e6200000e0000 */
[----:B--2---:R-:W-:Y:S01]  /*0480*/  FADD R13, R5, R8 ;  /* 0x00000008050d7221 */ /* 0x004fe20000000000 */
[----:B------:R-:W-:Y:S01]  /*0490*/  SHF.R.U32.HI R8, RZ, 0x5, R3 ;  /* 0x00000005ff087819 */ /* 0x000fe20000011603 */
[----:B---3--:R-:W-:-:S03]  /*04a0*/  FADD R15, R6, R15 ;  /* 0x0000000f060f7221 */ /* 0x008fc60000000000 */
[----:B------:R-:W2:Y:S01]  /*04b0*/  SHFL.BFLY PT, R14, R13, 0x8, 0x1f ;  /* 0x0d001f000d0e7f89 */ /* 0x000ea200000e0000 */
[----:B------:R-:W-:Y:S01]  /*04c0*/  SGXT.U32 R8, R8, 0x2 ;  /* 0x000000020808781a */ /* 0x000fe20000000000 */
[----:B----4-:R-:W-:Y:S02]  /*04d0*/  FADD R16, R7, R10 ;  /* 0x0000000a07107221 */ /* 0x010fe40000000000 */
[----:B------:R-:W3:Y:S01]  /*04e0*/  SHFL.BFLY PT, R4, R15, 0x8, 0x1f ;  /* 0x0d001f000f047f89 */ /* 0x000ee200000e0000 */
[----:B------:R-:W-:Y:S01]  /*04f0*/  LOP3.LUT R10, R9, 0x1c, RZ, 0xc0, !PT ;  /* 0x0000001c090a7812 */ /* 0x000fe200078ec0ff */
[----:B------:R-:W-:Y:S02]  /*0500*/  IMAD.SHL.U32 R6, R8, 0x4, RZ ;  /* 0x0000000408067824 */ /* 0x000fe400078e00ff */
[----:B------:R-:W4:Y:S02]  /*0510*/  SHFL.BFLY PT, R5, R16, 0x8, 0x1f ;  /* 0x0d001f0010057f89 */ /* 0x000f2400000e0000 */
[----:B------:R-:W-:-:S05]  /*0520*/  IMAD.SHL.U32 R17, R10, 0x10, RZ ;  /* 0x000000100a117824 */ /* 0x000fca00078e00ff */
[----:B------:R-:W-:Y:S01]  /*0530*/  LOP3.LUT R6, R17, R6, RZ, 0xfc, !PT ;  /* 0x0000000611067212 */ /* 0x000fe200078efcff */
[----:B-1----:R-:W-:-:S05]  /*0540*/  FADD R7, R11, R12 ;  /* 0x0000000c0b077221 */ /* 0x002fca0000000000 */
[----:B------:R-:W-:Y:S01]  /*0550*/  @!P0 STS [R6+UR4], R7 ;  /* 0x0000000706008988 */ /* 0x000fe20008000804 */
[----:B--2---:R-:W-:Y:S01]  /*0560*/  FADD R13, R13, R14 ;  /* 0x0000000e0d0d7221 */ /* 0x004fe20000000000 */
[----:B---3--:R-:W-:-:S04]  /*0570*/  FADD R15, R15, R4 ;  /* 0x000000040f0f7221 */ /* 0x008fc80000000000 */
[----:B------:R1:W-:Y:S01]  /*0580*/  @!P0 STS [R6+UR4+0x10], R13 ;  /* 0x0000100d06008988 */ /* 0x0003e20008000804 */
[----:B----4-:R-:W-:-:S03]  /*0590*/  FADD R19, R16, R5 ;  /* 0x0000000510137221 */ /* 0x010fc60000000000 */
[----:B------:R-:W-:Y:S04]  /*05a0*/  @!P0 STS [R6+UR4+0x20], R15 ;  /* 0x0000200f06008988 */ /* 0x000fe80008000804 */
[----:B------:R-:W-:Y:S01]  /*05b0*/  @!P0 STS [R6+UR4+0x30], R19 ;  /* 0x0000301306008988 */ /* 0x000fe20008000804 */
[----:B------:R-:W-:Y:S01]  /*05c0*/  BAR.SYNC.DEFER_BLOCKING 0x0 ;  /* 0x0000000000007b1d */ /* 0x000fe20000010000 */
[----:B------:R-:W-:Y:S01]  /*05d0*/  LOP3.LUT P0, RZ, R3, 0x3, RZ, 0xc0, !PT ;  /* 0x0000000303ff7812 */ /* 0x000fe2000780c0ff */
[----:B-1----:R-:W-:-:S03]  /*05e0*/  VIADD R13, R17, UR4 ;  /* 0x00000004110d7c36 */ /* 0x002fc60008000000 */
[C---:B------:R-:W-:Y:S01]  /*05f0*/  ISETP.LT.AND P0, PT, R3.reuse, 0x80, !P0 ;  /* 0x000000800300780c */ /* 0x040fe20004701270 */
[----:B------:R-:W-:Y:S01]  /*0600*/  IMAD R13, R10, -0xc, R13 ;  /* 0xfffffff40a0d7824 */ /* 0x000fe200078e020d */
[----:B------:R-:W1:Y:S04]  /*0610*/  @!P1 LDS R2, [R9+UR4] ;  /* 0x0000000409029984 */ /* 0x000e680008000800 */
[----:B-1----:R-:W1:Y:S02]  /*0620*/  SHFL.BFLY PT, R5, R2, 0x2, 0x1f ;  /* 0x0c401f0002057f89 */ /* 0x002e6400000e0000 */
[----:B-1----:R-:W-:Y:S01]  /*0630*/  FADD R11, R2, R5 ;  /* 0x00000005020b7221 */ /* 0x002fe20000000000 */
[----:B------:R-:W-:Y:S02]  /*0640*/  LOP3.LUT R2, R3, 0x1f, RZ, 0xc0, !PT ;  /* 0x0000001f03027812 */ /* 0x000fe400078ec0ff */
[----:B------:R-:W-:-:S02]  /*0650*/  LOP3.LUT R3, R0, 0x1f, R3, 0xf8, !PT ;  /* 0x0000001f00037812 */ /* 0x000fc400078ef803 */
[----:B------:R-:W1:Y:S01]  /*0660*/  SHFL.BFLY PT, R4, R11, 0x1, 0x1f ;  /* 0x0c201f000b047f89 */ /* 0x000e6200000e0000 */
[----:B------:R-:W-:Y:S01]  /*0670*/  LEA R14, R2, UR4, 0x2 ;  /* 0x00000004020e7c11 */ /* 0x000fe2000f8e10ff */
[----:B-1----:R-:W-:Y:S02]  /*0680*/  FADD R12, R11, R4 ;  /* 0x000000040b0c7221 */ /* 0x002fe40000000000 */
[----:B------:R-:W1:Y:S03]  /*0690*/  LDC.64 R10, c[0x0][0x210] ;  /* 0x00008400ff0a7b82 */ /* 0x000e660000000a00 */
[----:B------:R-:W-:Y:S05]  /*06a0*/  @P0 STS [R9+UR4], R12 ;  /* 0x0000000c09000988 */ /* 0x000fea0008000804 */
[----:B------:R-:W-:Y:S01]  /*06b0*/  BAR.SYNC.DEFER_BLOCKING 0x0 ;  /* 0x0000000000007b1d */ /* 0x000fe20000010000 */
[----:B------:R-:W-:-:S04]  /*06c0*/  ISETP.GE.AND P0, PT, R3, 0x180, PT ;  /* 0x000001800300780c */ /* 0x000fc80003f06270 */
[----:B------:R-:W-:Y:S01]  /*06d0*/  ISETP.EQ.AND P0, PT, R8, RZ, !P0 ;  /* 0x000000ff0800720c */ /* 0x000fe20004702270 */
[----:B-1----:R-:W-:Y:S01]  /*06e0*/  IMAD.WIDE R2, R3, 0x4, R10 ;  /* 0x0000000403027825 */ /* 0x002fe200078e020a */
[----:B------:R-:W-:Y:S04]  /*06f0*/  LDS R4, [R17+UR4] ;  /* 0x0000000411047984 */ /* 0x000fe80008000800 */
[----:B------:R-:W-:Y:S04]  /*0700*/  LDS R5, [R17+UR4+0x10] ;  /* 0x0000100411057984 */ /* 0x000fe80008000800 */
[----:B------:R-:W-:Y:S04]  /*0710*/  LDS R6, [R17+UR4+0x20] ;  /* 0x0000200411067984 */ /* 0x000fe80008000800 */
[----:B------:R-:W1:Y:S01]  /*0720*/  LDS R7, [R17+UR4+0x30] ;  /* 0x0000300411077984 */ /* 0x000e620008000800 */
[----:B------:R-:W-:Y:S06]  /*0730*/  BAR.SYNC.DEFER_BLOCKING 0x0 ;  /* 0x0000000000007b1d */ /* 0x000fec0000010000 */
[----:B-1----:R1:W-:Y:S02]  /*0740*/  STS.128 [R13], R4 ;  /* 0x000000040d007388 */ /* 0x0023e40000000c00 */
[----:B------:R-:W-:Y:S06]  /*0750*/  BAR.SYNC.DEFER_BLOCKING 0x0 ;  /* 0x0000000000007b1d */ /* 0x000fec0000010000 */
[----:B------:R-:W2:Y:S02]  /*0760*/  LDS R14, [R14] ;  /* 0x000000000e0e7984 */ /* 0x000ea40000000800 */
[----:B------:R-:W-:Y:S06]  /*0770*/  BAR.SYNC.DEFER_BLOCKING 0x0 ;  /* 0x0000000000007b1d */ /* 0x000fec0000010000 */
[----:B-1----:R-:W-:Y:S05]  /*0780*/  @!P0 EXIT ;  /* 0x000000000000894d */ /* 0x002fea0003800000 */
[----:B--2---:R-:W-:-:S05]  /*0790*/  FMUL R5, R14, 0.0625 ;  /* 0x3d8000000e057820 */ /* 0x004fca0000400000 */
[----:B------:R-:W-:Y:S01]  /*07a0*/  STG.E desc[UR6][R2.64], R5 ;  /* 0x0000000502007986 */ /* 0x000fe2000c101906 */
[----:B------:R-:W-:Y:S05]  /*07b0*/  EXIT ;  /* 0x000000000000794d */ /* 0x000fea0003800000 */
.L_x_0:
[----:B------:R-:W-:-:S00]  /*07c0*/  BRA `(.L_x_0) ;  /* 0xfffffffc00fc7947 */ /* 0x000fc0000383ffff */
[----:B------:R-:W-:-:S00]  /*07d0*/  NOP ;  /* 0x0000000000007918 */ /* 0x000fc00000000000 */
        /* <DEDUP_REMOVED lines=10> */
.L_x_1:


//--------------------- .nv.shared.triton_per_fused_hardswish_mean_18 --------------------------
	.section	.nv.shared.triton_per_fused_hardswish_mean_18,"aw",@nobits
	.sectionflags	@""
	.align	16
	.zero		1024


//--------------------- .nv.constant0.triton_per_fused_hardswish_mean_18 --------------------------
	.section	.nv.constant0.triton_per_fused_hardswish_mean_18,"a",@progbits
	.sectionflags	@""
	.align	4
.nv.constant0.triton_per_fused_hardswish_mean_18:
	.zero		552
